//
// Generated by NVIDIA NVVM Compiler
//
// Compiler Build ID: CL-36424714
// Cuda compilation tools, release 13.0, V13.0.88
// Based on NVVM 20.0.0
//

.version 9.0
.target sm_100
.address_size 64

	// .globl	_Z26conv2d_tiled_cached_kernelPfS_iii
.const .align 4 .b8 F[196];
// _ZZ26conv2d_tiled_cached_kernelPfS_iiiE3Nds has been demoted

.visible .entry _Z26conv2d_tiled_cached_kernelPfS_iii(
	.param .u64 .ptr .align 1 _Z26conv2d_tiled_cached_kernelPfS_iii_param_0,
	.param .u64 .ptr .align 1 _Z26conv2d_tiled_cached_kernelPfS_iii_param_1,
	.param .u32 _Z26conv2d_tiled_cached_kernelPfS_iii_param_2,
	.param .u32 _Z26conv2d_tiled_cached_kernelPfS_iii_param_3,
	.param .u32 _Z26conv2d_tiled_cached_kernelPfS_iii_param_4
)
{
	.reg .pred 	%p<71>;
	.reg .b32 	%r<83>;
	.reg .b32 	%f<65>;
	.reg .b64 	%rd<26>;
	// demoted variable
	.shared .align 4 .b8 _ZZ26conv2d_tiled_cached_kernelPfS_iiiE3Nds[4096];
	ld.param.u64 	%rd7, [_Z26conv2d_tiled_cached_kernelPfS_iii_param_0];
	ld.param.u32 	%r23, [_Z26conv2d_tiled_cached_kernelPfS_iii_param_2];
	ld.param.u32 	%r24, [_Z26conv2d_tiled_cached_kernelPfS_iii_param_3];
	ld.param.u32 	%r25, [_Z26conv2d_tiled_cached_kernelPfS_iii_param_4];
	cvta.to.global.u64 	%rd1, %rd7;
	mov.u32 	%r26, %ctaid.y;
	mov.u32 	%r27, %ntid.y;
	mul.lo.s32 	%r1, %r26, %r27;
	mov.u32 	%r2, %tid.y;
	add.s32 	%r3, %r1, %r2;
	mov.u32 	%r28, %ctaid.x;
	mov.u32 	%r29, %ntid.x;
	mul.lo.s32 	%r4, %r28, %r29;
	mov.u32 	%r5, %tid.x;
	add.s32 	%r6, %r4, %r5;
	setp.ge.s32 	%p10, %r3, %r25;
	setp.ge.s32 	%p11, %r6, %r24;
	or.pred  	%p1, %p11, %p10;
	@%p1 bra 	$L__BB0_2;
	mad.lo.s32 	%r30, %r24, %r3, %r6;
	mul.wide.s32 	%rd8, %r30, 4;
	add.s64 	%rd9, %rd1, %rd8;
	ld.global.f32 	%f25, [%rd9];
	shl.b32 	%r31, %r2, 7;
	mov.u32 	%r32, _ZZ26conv2d_tiled_cached_kernelPfS_iiiE3Nds;
	add.s32 	%r33, %r32, %r31;
	shl.b32 	%r34, %r5, 2;
	add.s32 	%r35, %r33, %r34;
	st.shared.f32 	[%r35], %f25;
$L__BB0_2:
	bar.sync 	0;
	setp.lt.s32 	%p12, %r23, 0;
	or.pred  	%p13, %p1, %p12;
	@%p13 bra 	$L__BB0_36;
	neg.s32 	%r80, %r23;
	sub.s32 	%r8, %r6, %r23;
	sub.s32 	%r9, 1, %r23;
	add.s32 	%r10, %r9, %r5;
	add.s32 	%r36, %r10, %r4;
	setp.gt.s32 	%p14, %r36, -1;
	setp.lt.s32 	%p15, %r36, %r24;
	and.pred  	%p2, %p14, %p15;
	add.s32 	%r37, %r36, 1;
	setp.gt.s32 	%p16, %r37, -1;
	setp.lt.s32 	%p17, %r37, %r24;
	and.pred  	%p3, %p16, %p17;
	sub.s32 	%r11, 3, %r23;
	mov.f32 	%f63, 0f00000000;
	mov.u64 	%rd11, F;
	cvt.u64.u32 	%rd14, %r23;
	cvt.s64.s32 	%rd15, %r6;
	sub.s64 	%rd17, %rd15, %rd14;
$L__BB0_4:
	add.s32 	%r13, %r80, %r2;
	add.s32 	%r38, %r13, %r1;
	setp.gt.s32 	%p18, %r38, -1;
	setp.lt.s32 	%p19, %r38, %r25;
	and.pred  	%p4, %p18, %p19;
	add.s32 	%r39, %r80, %r23;
	mul.wide.s32 	%rd10, %r39, 28;
	add.s64 	%rd2, %rd11, %rd10;
	mul.lo.s32 	%r14, %r38, %r24;
	shl.b32 	%r40, %r13, 7;
	mov.u32 	%r41, _ZZ26conv2d_tiled_cached_kernelPfS_iiiE3Nds;
	add.s32 	%r15, %r41, %r40;
	sub.s32 	%r42, %r5, %r23;
	or.b32  	%r43, %r42, %r13;
	setp.lt.u32 	%p20, %r43, 32;
	and.pred  	%p21, %p20, %p4;
	setp.gt.s32 	%p22, %r8, -1;
	setp.lt.s32 	%p23, %r8, %r24;
	and.pred  	%p5, %p22, %p23;
	and.pred  	%p24, %p21, %p5;
	shl.b32 	%r44, %r42, 2;
	add.s32 	%r16, %r15, %r44;
	@%p24 bra 	$L__BB0_7;
	and.pred  	%p25, %p4, %p5;
	not.pred 	%p26, %p25;
	@%p26 bra 	$L__BB0_8;
	ld.const.f32 	%f27, [%rd2];
	add.s32 	%r45, %r8, %r14;
	mul.wide.s32 	%rd12, %r45, 4;
	add.s64 	%rd13, %rd1, %rd12;
	ld.global.f32 	%f28, [%rd13];
	fma.rn.f32 	%f63, %f27, %f28, %f63;
	bra.uni 	$L__BB0_8;
$L__BB0_7:
	ld.const.f32 	%f29, [%rd2];
	ld.shared.f32 	%f30, [%r16];
	fma.rn.f32 	%f63, %f29, %f30, %f63;
$L__BB0_8:
	and.b32  	%r46, %r23, 1;
	setp.eq.b32 	%p27, %r46, 1;
	not.pred 	%p28, %p27;
	mov.u32 	%r81, %r9;
	@%p28 bra 	$L__BB0_17;
	or.b32  	%r47, %r10, %r13;
	setp.lt.u32 	%p29, %r47, 32;
	and.pred  	%p30, %p29, %p4;
	and.pred  	%p31, %p30, %p2;
	cvt.s64.s32 	%rd16, %r14;
	add.s64 	%rd18, %rd17, %rd16;
	shl.b64 	%rd19, %rd18, 2;
	add.s64 	%rd3, %rd1, %rd19;
	@%p31 bra 	$L__BB0_12;
	and.pred  	%p32, %p4, %p2;
	not.pred 	%p33, %p32;
	@%p33 bra 	$L__BB0_13;
	ld.const.f32 	%f31, [%rd2+4];
	ld.global.f32 	%f32, [%rd3+4];
	fma.rn.f32 	%f63, %f31, %f32, %f63;
	bra.uni 	$L__BB0_13;
$L__BB0_12:
	ld.const.f32 	%f33, [%rd2+4];
	shl.b32 	%r49, %r42, 2;
	add.s32 	%r50, %r15, %r49;
	ld.shared.f32 	%f34, [%r50+4];
	fma.rn.f32 	%f63, %f33, %f34, %f63;
$L__BB0_13:
	add.s32 	%r51, %r10, 1;
	or.b32  	%r52, %r51, %r13;
	setp.lt.u32 	%p34, %r52, 32;
	and.pred  	%p35, %p34, %p4;
	and.pred  	%p36, %p35, %p3;
	@%p36 bra 	$L__BB0_16;
	and.pred  	%p37, %p4, %p3;
	not.pred 	%p38, %p37;
	mov.u32 	%r81, %r11;
	@%p38 bra 	$L__BB0_17;
	ld.const.f32 	%f35, [%rd2+8];
	ld.global.f32 	%f36, [%rd3+8];
	fma.rn.f32 	%f63, %f35, %f36, %f63;
	mov.u32 	%r81, %r11;
	bra.uni 	$L__BB0_17;
$L__BB0_16:
	ld.const.f32 	%f37, [%rd2+8];
	ld.shared.f32 	%f38, [%r16+8];
	fma.rn.f32 	%f63, %f37, %f38, %f63;
	mov.u32 	%r81, %r11;
$L__BB0_17:
	setp.lt.u32 	%p39, %r23, 2;
	@%p39 bra 	$L__BB0_35;
$L__BB0_18:
	mov.u32 	%r18, %r81;
	add.s32 	%r19, %r18, %r5;
	or.b32  	%r56, %r19, %r13;
	setp.lt.u32 	%p40, %r56, 32;
	and.pred  	%p41, %p40, %p4;
	add.s32 	%r20, %r19, %r4;
	setp.gt.s32 	%p42, %r20, -1;
	setp.lt.s32 	%p43, %r20, %r24;
	and.pred  	%p6, %p42, %p43;
	and.pred  	%p44, %p41, %p6;
	add.s32 	%r57, %r18, %r23;
	mul.wide.s32 	%rd20, %r57, 4;
	add.s64 	%rd4, %rd2, %rd20;
	add.s32 	%r58, %r20, %r14;
	mul.wide.s32 	%rd21, %r58, 4;
	add.s64 	%rd5, %rd1, %rd21;
	not.pred 	%p45, %p44;
	@%p45 bra 	$L__BB0_20;
	ld.const.f32 	%f41, [%rd4];
	shl.b32 	%r59, %r19, 2;
	add.s32 	%r60, %r15, %r59;
	ld.shared.f32 	%f42, [%r60];
	fma.rn.f32 	%f63, %f41, %f42, %f63;
	bra.uni 	$L__BB0_22;
$L__BB0_20:
	and.pred  	%p46, %p4, %p6;
	not.pred 	%p47, %p46;
	@%p47 bra 	$L__BB0_22;
	ld.const.f32 	%f39, [%rd4];
	ld.global.f32 	%f40, [%rd5];
	fma.rn.f32 	%f63, %f39, %f40, %f63;
$L__BB0_22:
	add.s32 	%r61, %r19, 1;
	or.b32  	%r62, %r61, %r13;
	setp.lt.u32 	%p48, %r62, 32;
	and.pred  	%p49, %p48, %p4;
	add.s32 	%r63, %r20, 1;
	setp.gt.s32 	%p50, %r63, -1;
	setp.lt.s32 	%p51, %r63, %r24;
	and.pred  	%p7, %p50, %p51;
	and.pred  	%p52, %p49, %p7;
	@%p52 bra 	$L__BB0_25;
	and.pred  	%p53, %p4, %p7;
	not.pred 	%p54, %p53;
	@%p54 bra 	$L__BB0_26;
	ld.const.f32 	%f43, [%rd4+4];
	ld.global.f32 	%f44, [%rd5+4];
	fma.rn.f32 	%f63, %f43, %f44, %f63;
	bra.uni 	$L__BB0_26;
$L__BB0_25:
	ld.const.f32 	%f45, [%rd4+4];
	shl.b32 	%r64, %r19, 2;
	add.s32 	%r65, %r15, %r64;
	ld.shared.f32 	%f46, [%r65+4];
	fma.rn.f32 	%f63, %f45, %f46, %f63;
$L__BB0_26:
	add.s32 	%r66, %r19, 2;
	or.b32  	%r67, %r66, %r13;
	setp.lt.u32 	%p55, %r67, 32;
	and.pred  	%p56, %p55, %p4;
	add.s32 	%r68, %r20, 2;
	setp.gt.s32 	%p57, %r68, -1;
	setp.lt.s32 	%p58, %r68, %r24;
	and.pred  	%p8, %p57, %p58;
	and.pred  	%p59, %p56, %p8;
	@%p59 bra 	$L__BB0_29;
	and.pred  	%p60, %p4, %p8;
	not.pred 	%p61, %p60;
	@%p61 bra 	$L__BB0_30;
	ld.const.f32 	%f47, [%rd4+8];
	ld.global.f32 	%f48, [%rd5+8];
	fma.rn.f32 	%f63, %f47, %f48, %f63;
	bra.uni 	$L__BB0_30;
$L__BB0_29:
	ld.const.f32 	%f49, [%rd4+8];
	shl.b32 	%r69, %r19, 2;
	add.s32 	%r70, %r15, %r69;
	ld.shared.f32 	%f50, [%r70+8];
	fma.rn.f32 	%f63, %f49, %f50, %f63;
$L__BB0_30:
	add.s32 	%r71, %r19, 3;
	or.b32  	%r72, %r71, %r13;
	setp.lt.u32 	%p62, %r72, 32;
	and.pred  	%p63, %p62, %p4;
	add.s32 	%r73, %r20, 3;
	setp.gt.s32 	%p64, %r73, -1;
	setp.lt.s32 	%p65, %r73, %r24;
	and.pred  	%p9, %p64, %p65;
	and.pred  	%p66, %p63, %p9;
	@%p66 bra 	$L__BB0_33;
	and.pred  	%p67, %p4, %p9;
	not.pred 	%p68, %p67;
	@%p68 bra 	$L__BB0_34;
	ld.const.f32 	%f51, [%rd4+12];
	ld.global.f32 	%f52, [%rd5+12];
	fma.rn.f32 	%f63, %f51, %f52, %f63;
	bra.uni 	$L__BB0_34;
$L__BB0_33:
	ld.const.f32 	%f53, [%rd4+12];
	add.s32 	%r74, %r18, %r5;
	shl.b32 	%r75, %r74, 2;
	add.s32 	%r76, %r15, %r75;
	ld.shared.f32 	%f54, [%r76+12];
	fma.rn.f32 	%f63, %f53, %f54, %f63;
$L__BB0_34:
	add.s32 	%r81, %r18, 4;
	add.s32 	%r77, %r18, 3;
	setp.ne.s32 	%p69, %r77, %r23;
	@%p69 bra 	$L__BB0_18;
$L__BB0_35:
	ld.param.u64 	%rd25, [_Z26conv2d_tiled_cached_kernelPfS_iii_param_1];
	cvta.to.global.u64 	%rd22, %rd25;
	add.s32 	%r78, %r1, %r2;
	mad.lo.s32 	%r79, %r24, %r78, %r6;
	mul.wide.s32 	%rd23, %r79, 4;
	add.s64 	%rd24, %rd22, %rd23;
	st.global.f32 	[%rd24], %f63;
	add.s32 	%r22, %r80, 1;
	setp.ne.s32 	%p70, %r80, %r23;
	mov.u32 	%r80, %r22;
	@%p70 bra 	$L__BB0_4;
$L__BB0_36:
	ret;

}


// ===== COMPILED SASS (sm_100) =====

	.target	sm_100

	.elftype	@"ET_EXEC"


//--------------------- .note.nv.tkinfo           --------------------------
	.section	.note.nv.tkinfo,"",@"SHT_NOTE"
	.sectionflags	@"SHF_NOTE_NV_TKINFO"
	.tkinfo
        /*0018*/ 	.word	0x00000002
        /*0030*/ 	.string	""
        /*0030*/ 	.string	"ptxas"
        /*0030*/ 	.string	"Cuda compilation tools, release 13.0, V13.0.88"
        /*0030*/ 	.string	"Build cuda_13.0.r13.0/compiler.36424714_0"
        /*0030*/ 	.string	"-arch sm_100 -m 64 "



//--------------------- .note.nv.cuinfo           --------------------------
	.section	.note.nv.cuinfo,"",@"SHT_NOTE"
	.sectionflags	@"SHF_NOTE_NV_CUINFO"
        /*0018*/ 	.short	0x0002
        /*001a*/ 	.short	0x0064
        /*001c*/ 	.short	0x0082
	.zero		2


//--------------------- .nv.info                  --------------------------
	.section	.nv.info,"",@"SHT_CUDA_INFO"
	.align	4


	//----- nvinfo : EIATTR_REGCOUNT
	.align		4
        /*0000*/ 	.byte	0x04, 0x2f
        /*0002*/ 	.short	(.L_2 - .L_1)
	.align		4
.L_1:
        /*0004*/ 	.word	index@(_Z26conv2d_tiled_cached_kernelPfS_iii)
        /*0008*/ 	.word	0x0000001a


	//----- nvinfo : EIATTR_FRAME_SIZE
	.align		4
.L_2:
        /*000c*/ 	.byte	0x04, 0x11
        /*000e*/ 	.short	(.L_4 - .L_3)
	.align		4
.L_3:
        /*0010*/ 	.word	index@(_Z26conv2d_tiled_cached_kernelPfS_iii)
        /*0014*/ 	.word	0x00000000


	//----- nvinfo : EIATTR_MIN_STACK_SIZE
	.align		4
.L_4:
        /*0018*/ 	.byte	0x04, 0x12
        /*001a*/ 	.short	(.L_6 - .L_5)
	.align		4
.L_5:
        /*001c*/ 	.word	index@(_Z26conv2d_tiled_cached_kernelPfS_iii)
        /*0020*/ 	.word	0x00000000
.L_6:


//--------------------- .nv.compat                --------------------------
	.section	.nv.compat,"",@"SHT_CUDA_COMPAT_INFO"
	.align	4
        /*0000*/ 	.byte	0x02, 0x09, 0x00, 0x00, 0x02, 0x02, 0x01, 0x00, 0x02, 0x05, 0x05, 0x00, 0x03, 0x07, 0x01, 0x01
        /*0010*/ 	.byte	0x02, 0x03, 0x00, 0x00, 0x02, 0x06, 0x01, 0x00, 0x04, 0x0b, 0x08, 0x00, 0x09, 0x00, 0x00, 0x00
        /*0020*/ 	.byte	0x00, 0x00, 0x00, 0x00


//--------------------- .nv.info._Z26conv2d_tiled_cached_kernelPfS_iii --------------------------
	.section	.nv.info._Z26conv2d_tiled_cached_kernelPfS_iii,"",@"SHT_CUDA_INFO"
	.sectionflags	@""
	.align	4


	//----- nvinfo : EIATTR_CUDA_API_VERSION
	.align		4
        /*0000*/ 	.byte	0x04, 0x37
        /*0002*/ 	.short	(.L_8 - .L_7)
.L_7:
        /*0004*/ 	.word	0x00000082


	//----- nvinfo : EIATTR_KPARAM_INFO
	.align		4
.L_8:
        /*0008*/ 	.byte	0x04, 0x17
        /*000a*/ 	.short	(.L_10 - .L_9)
.L_9:
        /*000c*/ 	.word	0x00000000
        /*0010*/ 	.short	0x0004
        /*0012*/ 	.short	0x0018
        /*0014*/ 	.byte	0x00, 0xf0, 0x11, 0x00


	//----- nvinfo : EIATTR_KPARAM_INFO
	.align		4
.L_10:
        /*0018*/ 	.byte	0x04, 0x17
        /*001a*/ 	.short	(.L_12 - .L_11)
.L_11:
        /*001c*/ 	.word	0x00000000
        /*0020*/ 	.short	0x0003
        /*0022*/ 	.short	0x0014
        /*0024*/ 	.byte	0x00, 0xf0, 0x11, 0x00


	//----- nvinfo : EIATTR_KPARAM_INFO
	.align		4
.L_12:
        /*0028*/ 	.byte	0x04, 0x17
        /*002a*/ 	.short	(.L_14 - .L_13)
.L_13:
        /*002c*/ 	.word	0x00000000
        /*0030*/ 	.short	0x0002
        /*0032*/ 	.short	0x0010
        /*0034*/ 	.byte	0x00, 0xf0, 0x11, 0x00


	//----- nvinfo : EIATTR_KPARAM_INFO
	.align		4
.L_14:
        /*0038*/ 	.byte	0x04, 0x17
        /*003a*/ 	.short	(.L_16 - .L_15)
.L_15:
        /*003c*/ 	.word	0x00000000
        /*0040*/ 	.short	0x0001
        /*0042*/ 	.short	0x0008
        /*0044*/ 	.byte	0x00, 0xf5, 0x21, 0x00


	//----- nvinfo : EIATTR_KPARAM_INFO
	.align		4
.L_16:
        /*0048*/ 	.byte	0x04, 0x17
        /*004a*/ 	.short	(.L_18 - .L_17)
.L_17:
        /*004c*/ 	.word	0x00000000
        /*0050*/ 	.short	0x0000
        /*0052*/ 	.short	0x0000
        /*0054*/ 	.byte	0x00, 0xf5, 0x21, 0x00


	//----- nvinfo : EIATTR_SPARSE_MMA_MASK
	.align		4
.L_18:
        /*0058*/ 	.byte	0x03, 0x50
        /*005a*/ 	.short	0x0000


	//----- nvinfo : EIATTR_MAXREG_COUNT
	.align		4
        /*005c*/ 	.byte	0x03, 0x1b
        /*005e*/ 	.short	0x00ff


	//----- nvinfo : EIATTR_NUM_BARRIERS
	.align		4
        /*0060*/ 	.byte	0x02, 0x4c
        /*0062*/ 	.byte	0x01
	.zero		1


	//----- nvinfo : EIATTR_MERCURY_ISA_VERSION
	.align		4
        /*0064*/ 	.byte	0x03, 0x5f
        /*0066*/ 	.short	0x0101


	//----- nvinfo : EIATTR_VRC_CTA_INIT_COUNT
	.align		4
        /*0068*/ 	.byte	0x02, 0x4a
	.zero		1
	.zero		1


	//----- nvinfo : EIATTR_EXIT_INSTR_OFFSETS
	.align		4
        /*006c*/ 	.byte	0x04, 0x1c
        /*006e*/ 	.short	(.L_20 - .L_19)


	//   ....[0]....
.L_19:
        /*0070*/ 	.word	0x00000200


	//   ....[1]....
        /*0074*/ 	.word	0x00000e20


	//----- nvinfo : EIATTR_CRS_STACK_SIZE
	.align		4
.L_20:
        /*0078*/ 	.byte	0x04, 0x1e
        /*007a*/ 	.short	(.L_22 - .L_21)
.L_21:
        /*007c*/ 	.word	0x00000000


	//----- nvinfo : EIATTR_CBANK_PARAM_SIZE
	.align		4
.L_22:
        /*0080*/ 	.byte	0x03, 0x19
        /*0082*/ 	.short	0x001c


	//----- nvinfo : EIATTR_PARAM_CBANK
	.align		4
        /*0084*/ 	.byte	0x04, 0x0a
        /*0086*/ 	.short	(.L_24 - .L_23)
	.align		4
.L_23:
        /*0088*/ 	.word	index@(.nv.constant0._Z26conv2d_tiled_cached_kernelPfS_iii)
        /*008c*/ 	.short	0x0380
        /*008e*/ 	.short	0x001c


	//----- nvinfo : EIATTR_SW_WAR
	.align		4
.L_24:
        /*0090*/ 	.byte	0x04, 0x36
        /*0092*/ 	.short	(.L_26 - .L_25)
.L_25:
        /*0094*/ 	.word	0x00000008
.L_26:


//--------------------- .nv.callgraph             --------------------------
	.section	.nv.callgraph,"",@"SHT_CUDA_CALLGRAPH"
	.align	4
	.sectionentsize	8
	.align		4
        /*0000*/ 	.word	0x00000000
	.align		4
        /*0004*/ 	.word	0xffffffff
	.align		4
        /*0008*/ 	.word	0x00000000
	.align		4
        /*000c*/ 	.word	0xfffffffe
	.align		4
        /*0010*/ 	.word	0x00000000
	.align		4
        /*0014*/ 	.word	0xfffffffd
	.align		4
        /*0018*/ 	.word	0x00000000
	.align		4
        /*001c*/ 	.word	0xfffffffc


//--------------------- .nv.constant3             --------------------------
	.section	.nv.constant3,"a",@progbits
	.align	4
.nv.constant3:
	.type		F,@object
	.size		F,(.L_0 - F)
F:
	.zero		196
.L_0:


//--------------------- .text._Z26conv2d_tiled_cached_kernelPfS_iii --------------------------
	.section	.text._Z26conv2d_tiled_cached_kernelPfS_iii,"ax",@progbits
	.align	128
        .global         _Z26conv2d_tiled_cached_kernelPfS_iii
        .type           _Z26conv2d_tiled_cached_kernelPfS_iii,@function
        .size           _Z26conv2d_tiled_cached_kernelPfS_iii,(.L_x_26 - _Z26conv2d_tiled_cached_kernelPfS_iii)
        .other          _Z26conv2d_tiled_cached_kernelPfS_iii,@"STO_CUDA_ENTRY STV_DEFAULT"
_Z26conv2d_tiled_cached_kernelPfS_iii:
.text._Z26conv2d_tiled_cached_kernelPfS_iii:
[----:B------:R-:W-:Y:S01]  /*0000*/  LDC R1, c[0x0][0x37c] ;  /* 0x0000df00ff017b82 */ /* 0x000fe20000000800 */
[----:B------:R-:W0:Y:S07]  /*0010*/  S2R R4, SR_TID.Y ;  /* 0x0000000000047919 */ /* 0x000e2e0000002200 */
[----:B------:R-:W1:Y:S01]  /*0020*/  S2UR UR4, SR_CTAID.Y ;  /* 0x00000000000479c3 */ /* 0x000e620000002600 */
[----:B------:R-:W1:Y:S01]  /*0030*/  LDCU UR5, c[0x0][0x364] ;  /* 0x00006c80ff0577ac */ /* 0x000e620008000800 */
[----:B------:R-:W-:Y:S01]  /*0040*/  BSSY.RECONVERGENT B0, `(.L_x_0) ;  /* 0x000001a000007945 */ /* 0x000fe20003800200 */
[----:B------:R-:W2:Y:S01]  /*0050*/  S2R R0, SR_TID.X ;  /* 0x0000000000007919 */ /* 0x000ea20000002100 */
[----:B------:R-:W3:Y:S04]  /*0060*/  LDCU UR7, c[0x0][0x360] ;  /* 0x00006c00ff0777ac */ /* 0x000ee80008000800 */
[----:B------:R-:W3:Y:S01]  /*0070*/  S2UR UR6, SR_CTAID.X ;  /* 0x00000000000679c3 */ /* 0x000ee20000002500 */
[----:B------:R-:W4:Y:S01]  /*0080*/  LDCU UR9, c[0x0][0x398] ;  /* 0x00007300ff0977ac */ /* 0x000f220008000800 */
[----:B------:R-:W5:Y:S01]  /*0090*/  LDCU UR11, c[0x0][0x394] ;  /* 0x00007280ff0b77ac */ /* 0x000f620008000800 */
[----:B------:R-:W5:Y:S01]  /*00a0*/  LDCU UR8, c[0x0][0x390] ;  /* 0x00007200ff0877ac */ /* 0x000f620008000800 */
[----:B------:R-:W0:Y:S01]  /*00b0*/  LDCU.64 UR12, c[0x0][0x358] ;  /* 0x00006b00ff0c77ac */ /* 0x000e220008000a00 */
[----:B-1----:R-:W-:-:S06]  /*00c0*/  UIMAD UR4, UR4, UR5, URZ ;  /* 0x00000005040472a4 */ /* 0x002fcc000f8e02ff */
[----:B0-----:R-:W-:Y:S01]  /*00d0*/  VIADD R5, R4, UR4 ;  /* 0x0000000404057c36 */ /* 0x001fe20008000000 */
[----:B---3--:R-:W-:-:S04]  /*00e0*/  UIMAD UR5, UR6, UR7, URZ ;  /* 0x00000007060572a4 */ /* 0x008fc8000f8e02ff */
[----:B----4-:R-:W-:Y:S02]  /*00f0*/  ISETP.GE.AND P0, PT, R5, UR9, PT ;  /* 0x0000000905007c0c */ /* 0x010fe4000bf06270 */
[----:B--2---:R-:W-:-:S05]  /*0100*/  VIADD R8, R0, UR5 ;  /* 0x0000000500087c36 */ /* 0x004fca0008000000 */
[----:B-----5:R-:W-:-:S04]  /*0110*/  ISETP.GE.OR P0, PT, R8, UR11, P0 ;  /* 0x0000000b08007c0c */ /* 0x020fc80008706670 */
[----:B------:R-:W-:-:S09]  /*0120*/  ISETP.GT.OR P1, PT, RZ, UR8, P0 ;  /* 0x00000008ff007c0c */ /* 0x000fd20008724670 */
[----:B------:R-:W-:Y:S05]  /*0130*/  @P0 BRA `(.L_x_1) ;  /* 0x0000000000280947 */ /* 0x000fea0003800000 */
[----:B------:R-:W0:Y:S01]  /*0140*/  LDC.64 R2, c[0x0][0x380] ;  /* 0x0000e000ff027b82 */ /* 0x000e220000000a00 */
[----:B------:R-:W-:-:S04]  /*0150*/  IMAD R5, R5, UR11, R8 ;  /* 0x0000000b05057c24 */ /* 0x000fc8000f8e0208 */
[----:B0-----:R-:W-:-:S06]  /*0160*/  IMAD.WIDE R2, R5, 0x4, R2 ;  /* 0x0000000405027825 */ /* 0x001fcc00078e0202 */
[----:B------:R-:W2:Y:S01]  /*0170*/  LDG.E R2, desc[UR12][R2.64] ;  /* 0x0000000c02027981 */ /* 0x000ea2000c1e1900 */
[----:B------:R-:W0:Y:S01]  /*0180*/  S2UR UR7, SR_CgaCtaId ;  /* 0x00000000000779c3 */ /* 0x000e220000008800 */
[----:B------:R-:W-:Y:S02]  /*0190*/  UMOV UR6, 0x400 ;  /* 0x0000040000067882 */ /* 0x000fe40000000000 */
[----:B0-----:R-:W-:-:S06]  /*01a0*/  ULEA UR6, UR7, UR6, 0x18 ;  /* 0x0000000607067291 */ /* 0x001fcc000f8ec0ff */
[----:B------:R-:W-:-:S05]  /*01b0*/  LEA R5, R4, UR6, 0x7 ;  /* 0x0000000604057c11 */ /* 0x000fca000f8e38ff */
[----:B------:R-:W-:-:S05]  /*01c0*/  IMAD R5, R0, 0x4, R5 ;  /* 0x0000000400057824 */ /* 0x000fca00078e0205 */
[----:B--2---:R0:W-:Y:S02]  /*01d0*/  STS [R5], R2 ;  /* 0x0000000205007388 */ /* 0x0041e40000000800 */
.L_x_1:
[----:B------:R-:W-:Y:S05]  /*01e0*/  BSYNC.RECONVERGENT B0 ;  /* 0x0000000000007941 */ /* 0x000fea0003800200 */
.L_x_0:
[----:B------:R-:W-:Y:S06]  /*01f0*/  BAR.SYNC.DEFER_BLOCKING 0x0 ;  /* 0x0000000000007b1d */ /* 0x000fec0000010000 */
[----:B------:R-:W-:Y:S05]  /*0200*/  @P1 EXIT ;  /* 0x000000000000194d */ /* 0x000fea0003800000 */
[----:B------:R-:W-:Y:S02]  /*0210*/  UIADD3 UR10, UPT, UPT, -UR8, 0x1, URZ ;  /* 0x00000001080a7890 */ /* 0x000fe4000fffe1ff */
[C---:B------:R-:W-:Y:S01]  /*0220*/  IADD3 R9, P2, PT, R8.reuse, -UR8, RZ ;  /* 0x8000000808097c10 */ /* 0x040fe2000ff5e0ff */
[----:B------:R-:W-:Y:S01]  /*0230*/  IMAD.MOV.U32 R10, RZ, RZ, RZ ;  /* 0x000000ffff0a7224 */ /* 0x000fe200078e00ff */
[----:B------:R-:W-:Y:S02]  /*0240*/  UIADD3 UR6, UPT, UPT, -UR8, URZ, URZ ;  /* 0x000000ff08067290 */ /* 0x000fe4000fffe1ff */
[----:B------:R-:W-:Y:S01]  /*0250*/  LEA.HI.X.SX32 R11, R8, 0xffffffff, 0x1, P2 ;  /* 0xffffffff080b7811 */ /* 0x000fe200010f0eff */
[----:B0-----:R-:W-:-:S04]  /*0260*/  VIADD R2, R0, UR10 ;  /* 0x0000000a00027c36 */ /* 0x001fc80008000000 */
[----:B------:R-:W-:-:S04]  /*0270*/  VIADD R2, R2, UR5 ;  /* 0x0000000502027c36 */ /* 0x000fc80008000000 */
[C---:B------:R-:W-:Y:S01]  /*0280*/  VIADD R3, R2.reuse, 0x1 ;  /* 0x0000000102037836 */ /* 0x040fe20000000000 */
[----:B------:R-:W-:-:S04]  /*0290*/  ISETP.GE.AND P0, PT, R2, UR11, PT ;  /* 0x0000000b02007c0c */ /* 0x000fc8000bf06270 */
[C---:B------:R-:W-:Y:S01]  /*02a0*/  ISETP.GE.AND P1, PT, R3.reuse, UR11, PT ;  /* 0x0000000b03007c0c */ /* 0x040fe2000bf26270 */
[----:B------:R-:W-:Y:S01]  /*02b0*/  UIADD3 UR11, UPT, UPT, -UR8, 0x3, URZ ;  /* 0x00000003080b7890 */ /* 0x000fe2000fffe1ff */
[----:B------:R-:W-:Y:S02]  /*02c0*/  ISETP.GT.AND P0, PT, R2, -0x1, !P0 ;  /* 0xffffffff0200780c */ /* 0x000fe40004704270 */
[----:B------:R-:W-:-:S13]  /*02d0*/  ISETP.GT.AND P1, PT, R3, -0x1, !P1 ;  /* 0xffffffff0300780c */ /* 0x000fda0004f24270 */
.L_x_24:
[----:B0-----:R-:W0:Y:S01]  /*02e0*/  S2R R12, SR_TID.Y ;  /* 0x00000000000c7919 */ /* 0x001e220000002200 */
[----:B------:R-:W1:Y:S01]  /*02f0*/  LDCU.64 UR16, c[0x0][0x390] ;  /* 0x00007200ff1077ac */ /* 0x000e620008000a00 */
[----:B------:R-:W2:Y:S01]  /*0300*/  S2UR UR9, SR_CgaCtaId ;  /* 0x00000000000979c3 */ /* 0x000ea20000008800 */
[----:B------:R-:W-:Y:S01]  /*0310*/  BSSY.RECONVERGENT B0, `(.L_x_2) ;  /* 0x0000024000007945 */ /* 0x000fe20003800200 */
[----:B------:R-:W3:Y:S01]  /*0320*/  LDCU UR15, c[0x0][0x390] ;  /* 0x00007200ff0f77ac */ /* 0x000ee20008000800 */
[----:B------:R-:W4:Y:S01]  /*0330*/  LDCU UR14, c[0x0][0x398] ;  /* 0x00007300ff0e77ac */ /* 0x000f220008000800 */
[----:B------:R-:W-:Y:S01]  /*0340*/  UMOV UR8, 0x400 ;  /* 0x0000040000087882 */ /* 0x000fe20000000000 */
[----:B-1----:R-:W-:Y:S01]  /*0350*/  VIADD R3, R0, -UR16 ;  /* 0x8000001000037c36 */ /* 0x002fe20008000000 */
[----:B------:R-:W-:Y:S01]  /*0360*/  UIADD3 UR7, UPT, UPT, UR6, UR16, URZ ;  /* 0x0000001006077290 */ /* 0x000fe2000fffe0ff */
[----:B------:R-:W-:Y:S01]  /*0370*/  IMAD.U32 R13, RZ, RZ, UR17 ;  /* 0x00000011ff0d7e24 */ /* 0x000fe2000f8e00ff */
[----:B------:R-:W-:Y:S01]  /*0380*/  UISETP.NE.AND UP0, UPT, UR6, UR16, UPT ;  /* 0x000000100600728c */ /* 0x000fe2000bf05270 */
[----:B---3--:R-:W-:Y:S01]  /*0390*/  VIADD R5, R8, -UR15 ;  /* 0x8000000f08057c36 */ /* 0x008fe20008000000 */
[----:B------:R-:W-:-:S02]  /*03a0*/  UIMAD UR7, UR7, 0x1c, URZ ;  /* 0x0000001c070778a4 */ /* 0x000fc4000f8e02ff */
[----:B--2---:R-:W-:Y:S02]  /*03b0*/  ULEA UR8, UR9, UR8, 0x18 ;  /* 0x0000000809087291 */ /* 0x004fe4000f8ec0ff */
[C---:B------:R-:W-:Y:S02]  /*03c0*/  ISETP.GE.AND P3, PT, R5.reuse, R13, PT ;  /* 0x0000000d0500720c */ /* 0x040fe40003f66270 */
[----:B0-----:R-:W-:Y:S01]  /*03d0*/  IADD3 R12, PT, PT, R12, UR6, RZ ;  /* 0x000000060c0c7c10 */ /* 0x001fe2000fffe0ff */
[----:B------:R-:W-:Y:S01]  /*03e0*/  UIADD3 UR6, UPT, UPT, UR6, 0x1, URZ ;  /* 0x0000000106067890 */ /* 0x000fe2000fffe0ff */
[----:B------:R-:W-:Y:S02]  /*03f0*/  ISETP.GT.AND P3, PT, R5, -0x1, !P3 ;  /* 0xffffffff0500780c */ /* 0x000fe40005f64270 */
[----:B------:R-:W-:Y:S01]  /*0400*/  LOP3.LUT R2, R3, R12, RZ, 0xfc, !PT ;  /* 0x0000000c03027212 */ /* 0x000fe200078efcff */
[C---:B------:R-:W-:Y:S01]  /*0410*/  VIADD R16, R12.reuse, UR4 ;  /* 0x000000040c107c36 */ /* 0x040fe20008000000 */
[----:B------:R-:W-:-:S04]  /*0420*/  LEA R14, R12, UR8, 0x7 ;  /* 0x000000080c0e7c11 */ /* 0x000fc8000f8e38ff */
[----:B----4-:R-:W-:Y:S01]  /*0430*/  ISETP.GE.AND P2, PT, R16, UR14, PT ;  /* 0x0000000e10007c0c */ /* 0x010fe2000bf46270 */
[----:B------:R-:W-:-:S03]  /*0440*/  IMAD R6, R3, 0x4, R14 ;  /* 0x0000000403067824 */ /* 0x000fc600078e020e */
[C---:B------:R-:W-:Y:S01]  /*0450*/  ISETP.GT.AND P2, PT, R16.reuse, -0x1, !P2 ;  /* 0xffffffff1000780c */ /* 0x040fe20005744270 */
[----:B------:R-:W-:-:S03]  /*0460*/  IMAD R16, R16, R13, RZ ;  /* 0x0000000d10107224 */ /* 0x000fc600078e02ff */
[----:B------:R-:W-:-:S13]  /*0470*/  ISETP.LT.U32.AND P4, PT, R2, 0x20, P2 ;  /* 0x000000200200780c */ /* 0x000fda0001781070 */
[----:B------:R-:W-:Y:S05]  /*0480*/  @P3 BRA P4, `(.L_x_3) ;  /* 0x0000000000243947 */ /* 0x000fea0002000000 */
[----:B------:R-:W-:-:S13]  /*0490*/  PLOP3.LUT P3, PT, P2, P3, PT, 0x80, 0x8 ;  /* 0x000000000008781c */ /* 0x000fda0001767070 */
[----:B------:R-:W-:Y:S05]  /*04a0*/  @!P3 BRA `(.L_x_4) ;  /* 0x000000000028b947 */ /* 0x000fea0003800000 */
[----:B------:R-:W0:Y:S01]  /*04b0*/  LDC.64 R2, c[0x0][0x380] ;  /* 0x0000e000ff027b82 */ /* 0x000e220000000a00 */
[----:B------:R-:W-:-:S04]  /*04c0*/  IMAD.IADD R5, R5, 0x1, R16 ;  /* 0x0000000105057824 */ /* 0x000fc800078e0210 */
[----:B0-----:R-:W-:-:S06]  /*04d0*/  IMAD.WIDE R2, R5, 0x4, R2 ;  /* 0x0000000405027825 */ /* 0x001fcc00078e0202 */
[----:B------:R-:W2:Y:S01]  /*04e0*/  LDG.E R3, desc[UR12][R2.64] ;  /* 0x0000000c02037981 */ /* 0x000ea2000c1e1900 */
[----:B------:R-:W2:Y:S02]  /*04f0*/  LDCU UR8, c[0x3][UR7] ;  /* 0x00c00000070877ac */ /* 0x000ea40008000800 */
[----:B--2---:R-:W-:Y:S01]  /*0500*/  FFMA R10, R3, UR8, R10 ;  /* 0x00000008030a7c23 */ /* 0x004fe2000800000a */
[----:B------:R-:W-:Y:S06]  /*0510*/  BRA `(.L_x_4) ;  /* 0x00000000000c7947 */ /* 0x000fec0003800000 */
.L_x_3:
[----:B------:R-:W0:Y:S01]  /*0520*/  LDS R3, [R6] ;  /* 0x0000000006037984 */ /* 0x000e220000000800 */
[----:B------:R-:W0:Y:S02]  /*0530*/  LDCU UR8, c[0x3][UR7] ;  /* 0x00c00000070877ac */ /* 0x000e240008000800 */
[----:B0-----:R-:W-:-:S07]  /*0540*/  FFMA R10, R3, UR8, R10 ;  /* 0x00000008030a7c23 */ /* 0x001fce000800000a */
.L_x_4:
[----:B------:R-:W-:Y:S05]  /*0550*/  BSYNC.RECONVERGENT B0 ;  /* 0x0000000000007941 */ /* 0x000fea0003800200 */
.L_x_2:
[----:B------:R-:W-:Y:S01]  /*0560*/  ULOP3.LUT UR8, UR16, 0x1, URZ, 0xc0, !UPT ;  /* 0x0000000110087892 */ /* 0x000fe2000f8ec0ff */
[----:B------:R-:W-:-:S03]  /*0570*/  MOV R15, UR10 ;  /* 0x0000000a000f7c02 */ /* 0x000fc60008000f00 */
[----:B------:R-:W-:-:S09]  /*0580*/  UISETP.NE.U32.AND UP1, UPT, UR8, 0x1, UPT ;  /* 0x000000010800788c */ /* 0x000fd2000bf25070 */
[----:B------:R-:W-:Y:S05]  /*0590*/  BRA.U UP1, `(.L_x_5) ;  /* 0x0000000101987547 */ /* 0x000fea000b800000 */
[----:B------:R-:W0:Y:S01]  /*05a0*/  LDCU.64 UR8, c[0x0][0x380] ;  /* 0x00007000ff0877ac */ /* 0x000e220008000a00 */
[----:B------:R-:W-:Y:S01]  /*05b0*/  VIADD R7, R0, UR10 ;  /* 0x0000000a00077c36 */ /* 0x000fe20008000000 */
[C---:B------:R-:W-:Y:S01]  /*05c0*/  IADD3 R3, P3, PT, R16.reuse, R9, RZ ;  /* 0x0000000910037210 */ /* 0x040fe20007f7e0ff */
[----:B------:R-:W-:Y:S03]  /*05d0*/  BSSY.RECONVERGENT B0, `(.L_x_6) ;  /* 0x0000010000007945 */ /* 0x000fe60003800200 */
[----:B------:R-:W-:Y:S02]  /*05e0*/  LOP3.LUT R5, R7, R12, RZ, 0xfc, !PT ;  /* 0x0000000c07057212 */ /* 0x000fe400078efcff */
[----:B------:R-:W-:Y:S02]  /*05f0*/  LEA.HI.X.SX32 R4, R16, R11, 0x1, P3 ;  /* 0x0000000b10047211 */ /* 0x000fe400018f0eff */
[----:B------:R-:W-:-:S02]  /*0600*/  ISETP.LT.U32.AND P4, PT, R5, 0x20, P2 ;  /* 0x000000200500780c */ /* 0x000fc40001781070 */
[----:B0-----:R-:W-:-:S04]  /*0610*/  LEA R2, P3, R3, UR8, 0x2 ;  /* 0x0000000803027c11 */ /* 0x001fc8000f8610ff */
[----:B------:R-:W-:-:S07]  /*0620*/  LEA.HI.X R3, R3, UR9, R4, 0x2, P3 ;  /* 0x0000000903037c11 */ /* 0x000fce00098f1404 */
[----:B------:R-:W-:Y:S05]  /*0630*/  @P0 BRA P4, `(.L_x_7) ;  /* 0x0000000000180947 */ /* 0x000fea0002000000 */
[----:B------:R-:W-:-:S13]  /*0640*/  PLOP3.LUT P3, PT, P2, P0, PT, 0x80, 0x8 ;  /* 0x000000000008781c */ /* 0x000fda0001761070 */
[----:B------:R-:W-:Y:S05]  /*0650*/  @!P3 BRA `(.L_x_8) ;  /* 0x00000000001cb947 */ /* 0x000fea0003800000 */
[----:B------:R-:W2:Y:S01]  /*0660*/  LDG.E R5, desc[UR12][R2.64+0x4] ;  /* 0x0000040c02057981 */ /* 0x000ea2000c1e1900 */
[----:B------:R-:W2:Y:S02]  /*0670*/  LDCU UR8, c[0x3][UR7+0x4] ;  /* 0x00c00080070877ac */ /* 0x000ea40008000800 */
[----:B--2---:R-:W-:Y:S01]  /*0680*/  FFMA R10, R5, UR8, R10 ;  /* 0x00000008050a7c23 */ /* 0x004fe2000800000a */
[----:B------:R-:W-:Y:S06]  /*0690*/  BRA `(.L_x_8) ;  /* 0x00000000000c7947 */ /* 0x000fec0003800000 */
.L_x_7:
[----:B------:R-:W0:Y:S01]  /*06a0*/  LDS R5, [R6+0x4] ;  /* 0x0000040006057984 */ /* 0x000e220000000800 */
[----:B------:R-:W0:Y:S02]  /*06b0*/  LDCU UR8, c[0x3][UR7+0x4] ;  /* 0x00c00080070877ac */ /* 0x000e240008000800 */
[----:B0-----:R-:W-:-:S07]  /*06c0*/  FFMA R10, R5, UR8, R10 ;  /* 0x00000008050a7c23 */ /* 0x001fce000800000a */
.L_x_8:
[----:B------:R-:W-:Y:S05]  /*06d0*/  BSYNC.RECONVERGENT B0 ;  /* 0x0000000000007941 */ /* 0x000fea0003800200 */
.L_x_6:
[----:B------:R-:W-:Y:S01]  /*06e0*/  VIADD R5, R7, 0x1 ;  /* 0x0000000107057836 */ /* 0x000fe20000000000 */
[----:B------:R-:W-:Y:S04]  /*06f0*/  BSSY.RECONVERGENT B0, `(.L_x_5) ;  /* 0x0000010000007945 */ /* 0x000fe80003800200 */
[----:B------:R-:W-:-:S04]  /*0700*/  LOP3.LUT R5, R5, R12, RZ, 0xfc, !PT ;  /* 0x0000000c05057212 */ /* 0x000fc800078efcff */
[----:B------:R-:W-:-:S13]  /*0710*/  ISETP.LT.U32.AND P3, PT, R5, 0x20, P2 ;  /* 0x000000200500780c */ /* 0x000fda0001761070 */
[----:B------:R-:W-:Y:S05]  /*0720*/  @P1 BRA P3, `(.L_x_9) ;  /* 0x0000000000201947 */ /* 0x000fea0001800000 */
[----:B------:R-:W-:Y:S01]  /*0730*/  PLOP3.LUT P3, PT, P2, P1, PT, 0x80, 0x8 ;  /* 0x000000000008781c */ /* 0x000fe20001763070 */
[----:B------:R-:W-:-:S12]  /*0740*/  IMAD.U32 R15, RZ, RZ, UR11 ;  /* 0x0000000bff0f7e24 */ /* 0x000fd8000f8e00ff */
[----:B------:R-:W-:Y:S05]  /*0750*/  @!P3 BRA `(.L_x_10) ;  /* 0x000000000024b947 */ /* 0x000fea0003800000 */
[----:B------:R-:W2:Y:S01]  /*0760*/  LDG.E R3, desc[UR12][R2.64+0x8] ;  /* 0x0000080c02037981 */ /* 0x000ea2000c1e1900 */
[----:B------:R-:W2:Y:S01]  /*0770*/  LDCU UR8, c[0x3][UR7+0x8] ;  /* 0x00c00100070877ac */ /* 0x000ea20008000800 */
[----:B------:R-:W-:Y:S02]  /*0780*/  IMAD.U32 R15, RZ, RZ, UR11 ;  /* 0x0000000bff0f7e24 */ /* 0x000fe4000f8e00ff */
[----:B--2---:R-:W-:Y:S01]  /*0790*/  FFMA R10, R3, UR8, R10 ;  /* 0x00000008030a7c23 */ /* 0x004fe2000800000a */
[----:B------:R-:W-:Y:S06]  /*07a0*/  BRA `(.L_x_10) ;  /* 0x0000000000107947 */ /* 0x000fec0003800000 */
.L_x_9:
[----:B------:R-:W0:Y:S01]  /*07b0*/  LDS R3, [R6+0x8] ;  /* 0x0000080006037984 */ /* 0x000e220000000800 */
[----:B------:R-:W0:Y:S01]  /*07c0*/  LDCU UR8, c[0x3][UR7+0x8] ;  /* 0x00c00100070877ac */ /* 0x000e220008000800 */
[----:B------:R-:W-:Y:S02]  /*07d0*/  IMAD.U32 R15, RZ, RZ, UR11 ;  /* 0x0000000bff0f7e24 */ /* 0x000fe4000f8e00ff */
[----:B0-----:R-:W-:-:S07]  /*07e0*/  FFMA R10, R3, UR8, R10 ;  /* 0x00000008030a7c23 */ /* 0x001fce000800000a */
.L_x_10:
[----:B------:R-:W-:Y:S05]  /*07f0*/  BSYNC.RECONVERGENT B0 ;  /* 0x0000000000007941 */ /* 0x000fea0003800200 */
.L_x_5:
[----:B------:R-:W0:Y:S01]  /*0800*/  LDC.64 R4, c[0x0][0x380] ;  /* 0x0000e000ff047b82 */ /* 0x000e220000000a00 */
[----:B------:R-:W-:-:S07]  /*0810*/  UISETP.GE.U32.AND UP1, UPT, UR16, 0x2, UPT ;  /* 0x000000021000788c */ /* 0x000fce000bf26070 */
[----:B------:R-:W1:Y:S02]  /*0820*/  LDC.64 R2, c[0x0][0x390] ;  /* 0x0000e400ff027b82 */ /* 0x000e640000000a00 */
[----:B------:R-:W-:Y:S05]  /*0830*/  BRA.U !UP1, `(.L_x_11) ;  /* 0x00000005095c7547 */ /* 0x000fea000b800000 */
[----:B------:R-:W-:Y:S01]  /*0840*/  BSSY.RECONVERGENT B0, `(.L_x_11) ;  /* 0x0000056000007945 */ /* 0x000fe20003800200 */
.L_x_23:
[----:B------:R-:W-:Y:S01]  /*0850*/  IMAD.IADD R17, R0, 0x1, R15 ;  /* 0x0000000100117824 */ /* 0x000fe200078e020f */
[----:B-1----:R-:W-:Y:S01]  /*0860*/  MOV R13, R3 ;  /* 0x00000003000d7202 */ /* 0x002fe20000000f00 */
[----:B------:R-:W-:Y:S01]  /*0870*/  IMAD.IADD R19, R15, 0x1, R2 ;  /* 0x000000010f137824 */ /* 0x000fe200078e0202 */
[----:B------:R-:W-:Y:S01]  /*0880*/  BSSY.RECONVERGENT B1, `(.L_x_12) ;  /* 0x000001a000017945 */ /* 0x000fe20003800200 */
[C---:B------:R-:W-:Y:S01]  /*0890*/  VIADD R18, R17.reuse, UR5 ;  /* 0x0000000511127c36 */ /* 0x040fe20008000000 */
[C---:B------:R-:W-:Y:S01]  /*08a0*/  LOP3.LUT R6, R17.reuse, R12, RZ, 0xfc, !PT ;  /* 0x0000000c11067212 */ /* 0x040fe200078efcff */
[----:B------:R-:W-:Y:S01]  /*08b0*/  VIADD R7, R17, 0x1 ;  /* 0x0000000111077836 */ /* 0x000fe20000000000 */
[----:B------:R-:W-:Y:S02]  /*08c0*/  LEA R19, R19, UR7, 0x2 ;  /* 0x0000000713137c11 */ /* 0x000fe4000f8e10ff */
[----:B------:R-:W-:Y:S02]  /*08d0*/  ISETP.GE.AND P3, PT, R18, R13, PT ;  /* 0x0000000d1200720c */ /* 0x000fe40003f66270 */
[----:B------:R-:W-:Y:S01]  /*08e0*/  ISETP.LT.U32.AND P5, PT, R6, 0x20, P2 ;  /* 0x000000200600780c */ /* 0x000fe200017a1070 */
[C---:B------:R-:W-:Y:S01]  /*08f0*/  VIADD R6, R18.reuse, 0x1 ;  /* 0x0000000112067836 */ /* 0x040fe20000000000 */
[----:B------:R-:W-:-:S02]  /*0900*/  ISETP.GT.AND P3, PT, R18, -0x1, !P3 ;  /* 0xffffffff1200780c */ /* 0x000fc40005f64270 */
[----:B------:R-:W-:Y:S02]  /*0910*/  LOP3.LUT R7, R7, R12, RZ, 0xfc, !PT ;  /* 0x0000000c07077212 */ /* 0x000fe400078efcff */
[----:B------:R-:W-:Y:S02]  /*0920*/  PLOP3.LUT P5, PT, P5, P3, PT, 0x80, 0x8 ;  /* 0x000000000008781c */ /* 0x000fe40002fa7070 */
[----:B------:R-:W-:Y:S02]  /*0930*/  ISETP.LT.U32.AND P6, PT, R7, 0x20, P2 ;  /* 0x000000200700780c */ /* 0x000fe400017c1070 */
[----:B------:R-:W-:Y:S02]  /*0940*/  ISETP.GE.AND P4, PT, R6, R13, PT ;  /* 0x0000000d0600720c */ /* 0x000fe40003f86270 */
[----:B------:R-:W-:Y:S02]  /*0950*/  IADD3 R7, PT, PT, R16, R18, RZ ;  /* 0x0000001210077210 */ /* 0x000fe40007ffe0ff */
[----:B------:R-:W-:-:S03]  /*0960*/  ISETP.GT.AND P4, PT, R6, -0x1, !P4 ;  /* 0xffffffff0600780c */ /* 0x000fc60006784270 */
[----:B0-----:R-:W-:Y:S02]  /*0970*/  IMAD.WIDE R6, R7, 0x4, R4 ;  /* 0x0000000407067825 */ /* 0x001fe400078e0204 */
[----:B------:R-:W0:Y:S02]  /*0980*/  @P5 LDC R21, c[0x3][R19] ;  /* 0x00c0000013155b82 */ /* 0x000e240000000800 */
[----:B------:R-:W-:-:S06]  /*0990*/  @P5 IMAD R20, R17, 0x4, R14 ;  /* 0x0000000411145824 */ /* 0x000fcc00078e020e */
[----:B------:R-:W0:Y:S02]  /*09a0*/  @P5 LDS R20, [R20] ;  /* 0x0000000014145984 */ /* 0x000e240000000800 */
[----:B0-----:R-:W-:Y:S01]  /*09b0*/  @P5 FFMA R10, R21, R20, R10 ;  /* 0x00000014150a5223 */ /* 0x001fe2000000000a */
[----:B------:R-:W-:Y:S06]  /*09c0*/  @P5 BRA `(.L_x_13) ;  /* 0x0000000000145947 */ /* 0x000fec0003800000 */
[----:B------:R-:W-:-:S13]  /*09d0*/  PLOP3.LUT P3, PT, P2, P3, PT, 0x80, 0x8 ;  /* 0x000000000008781c */ /* 0x000fda0001767070 */
[----:B------:R-:W-:Y:S05]  /*09e0*/  @!P3 BRA `(.L_x_13) ;  /* 0x00000000000cb947 */ /* 0x000fea0003800000 */
[----:B------:R-:W2:Y:S01]  /*09f0*/  LDG.E R21, desc[UR12][R6.64] ;  /* 0x0000000c06157981 */ /* 0x000ea2000c1e1900 */
[----:B------:R-:W2:Y:S02]  /*0a00*/  LDC R23, c[0x3][R19] ;  /* 0x00c0000013177b82 */ /* 0x000ea40000000800 */
[----:B--2---:R-:W-:-:S07]  /*0a10*/  FFMA R10, R23, R21, R10 ;  /* 0x00000015170a7223 */ /* 0x004fce000000000a */
.L_x_13:
[----:B------:R-:W-:Y:S05]  /*0a20*/  BSYNC.RECONVERGENT B1 ;  /* 0x0000000000017941 */ /* 0x000fea0003800200 */
.L_x_12:
[----:B------:R-:W-:Y:S04]  /*0a30*/  BSSY.RECONVERGENT B1, `(.L_x_14) ;  /* 0x000000c000017945 */ /* 0x000fe80003800200 */
[----:B------:R-:W-:Y:S05]  /*0a40*/  @P4 BRA P6, `(.L_x_15) ;  /* 0x0000000000184947 */ /* 0x000fea0003000000 */
[----:B------:R-:W-:-:S13]  /*0a50*/  PLOP3.LUT P4, PT, P2, P4, PT, 0x80, 0x8 ;  /* 0x000000000008781c */ /* 0x000fda0001789070 */
[----:B------:R-:W-:Y:S05]  /*0a60*/  @!P4 BRA `(.L_x_16) ;  /* 0x000000000020c947 */ /* 0x000fea0003800000 */
[----:B------:R-:W2:Y:S01]  /*0a70*/  LDG.E R20, desc[UR12][R6.64+0x4] ;  /* 0x0000040c06147981 */ /* 0x000ea2000c1e1900 */
[----:B------:R-:W2:Y:S02]  /*0a80*/  LDC R21, c[0x3][R19+0x4] ;  /* 0x00c0010013157b82 */ /* 0x000ea40000000800 */
[----:B--2---:R-:W-:Y:S01]  /*0a90*/  FFMA R10, R21, R20, R10 ;  /* 0x00000014150a7223 */ /* 0x004fe2000000000a */
[----:B------:R-:W-:Y:S06]  /*0aa0*/  BRA `(.L_x_16) ;  /* 0x0000000000107947 */ /* 0x000fec0003800000 */
.L_x_15:
[----:B------:R-:W0:Y:S01]  /*0ab0*/  LDC R23, c[0x3][R19+0x4] ;  /* 0x00c0010013177b82 */ /* 0x000e220000000800 */
[----:B------:R-:W-:-:S06]  /*0ac0*/  IMAD R21, R17, 0x4, R14 ;  /* 0x0000000411157824 */ /* 0x000fcc00078e020e */
[----:B------:R-:W0:Y:S02]  /*0ad0*/  LDS R21, [R21+0x4] ;  /* 0x0000040015157984 */ /* 0x000e240000000800 */
[----:B0-----:R-:W-:-:S07]  /*0ae0*/  FFMA R10, R23, R21, R10 ;  /* 0x00000015170a7223 */ /* 0x001fce000000000a */
.L_x_16:
[----:B------:R-:W-:Y:S05]  /*0af0*/  BSYNC.RECONVERGENT B1 ;  /* 0x0000000000017941 */ /* 0x000fea0003800200 */
.L_x_14:
[----:B------:R-:W-:Y:S01]  /*0b00*/  VIADD R21, R17, 0x2 ;  /* 0x0000000211157836 */ /* 0x000fe20000000000 */
[----:B------:R-:W-:Y:S01]  /*0b10*/  BSSY.RECONVERGENT B1, `(.L_x_17) ;  /* 0x0000011000017945 */ /* 0x000fe20003800200 */
[----:B------:R-:W-:-:S03]  /*0b20*/  VIADD R20, R18, 0x2 ;  /* 0x0000000212147836 */ /* 0x000fc60000000000 */
[----:B------:R-:W-:Y:S02]  /*0b30*/  LOP3.LUT R21, R21, R12, RZ, 0xfc, !PT ;  /* 0x0000000c15157212 */ /* 0x000fe400078efcff */
[C---:B------:R-:W-:Y:S02]  /*0b40*/  ISETP.GE.AND P3, PT, R20.reuse, R13, PT ;  /* 0x0000000d1400720c */ /* 0x040fe40003f66270 */
[----:B------:R-:W-:Y:S02]  /*0b50*/  ISETP.LT.U32.AND P4, PT, R21, 0x20, P2 ;  /* 0x000000201500780c */ /* 0x000fe40001781070 */
[----:B------:R-:W-:-:S13]  /*0b60*/  ISETP.GT.AND P3, PT, R20, -0x1, !P3 ;  /* 0xffffffff1400780c */ /* 0x000fda0005f64270 */
[----:B------:R-:W-:Y:S05]  /*0b70*/  @P3 BRA P4, `(.L_x_18) ;  /* 0x0000000000183947 */ /* 0x000fea0002000000 */
[----:B------:R-:W-:-:S13]  /*0b80*/  PLOP3.LUT P3, PT, P2, P3, PT, 0x80, 0x8 ;  /* 0x000000000008781c */ /* 0x000fda0001767070 */
[----:B------:R-:W-:Y:S05]  /*0b90*/  @!P3 BRA `(.L_x_19) ;  /* 0x000000000020b947 */ /* 0x000fea0003800000 */
[----:B------:R-:W2:Y:S01]  /*0ba0*/  LDG.E R20, desc[UR12][R6.64+0x8] ;  /* 0x0000080c06147981 */ /* 0x000ea2000c1e1900 */
[----:B------:R-:W2:Y:S02]  /*0bb0*/  LDC R21, c[0x3][R19+0x8] ;  /* 0x00c0020013157b82 */ /* 0x000ea40000000800 */
[----:B--2---:R-:W-:Y:S01]  /*0bc0*/  FFMA R10, R21, R20, R10 ;  /* 0x00000014150a7223 */ /* 0x004fe2000000000a */
[----:B------:R-:W-:Y:S06]  /*0bd0*/  BRA `(.L_x_19) ;  /* 0x0000000000107947 */ /* 0x000fec0003800000 */
.L_x_18:
[----:B------:R-:W0:Y:S01]  /*0be0*/  LDC R23, c[0x3][R19+0x8] ;  /* 0x00c0020013177b82 */ /* 0x000e220000000800 */
[----:B------:R-:W-:-:S06]  /*0bf0*/  IMAD R21, R17, 0x4, R14 ;  /* 0x0000000411157824 */ /* 0x000fcc00078e020e */
[----:B------:R-:W0:Y:S02]  /*0c00*/  LDS R21, [R21+0x8] ;  /* 0x0000080015157984 */ /* 0x000e240000000800 */
[----:B0-----:R-:W-:-:S07]  /*0c10*/  FFMA R10, R23, R21, R10 ;  /* 0x00000015170a7223 */ /* 0x001fce000000000a */
.L_x_19:
[----:B------:R-:W-:Y:S05]  /*0c20*/  BSYNC.RECONVERGENT B1 ;  /* 0x0000000000017941 */ /* 0x000fea0003800200 */
.L_x_17:
[----:B------:R-:W-:Y:S01]  /*0c30*/  VIADD R18, R18, 0x3 ;  /* 0x0000000312127836 */ /* 0x000fe20000000000 */
[----:B------:R-:W-:Y:S01]  /*0c40*/  IADD3 R21, PT, PT, R17, 0x3, RZ ;  /* 0x0000000311157810 */ /* 0x000fe20007ffe0ff */
[----:B------:R-:W-:Y:S03]  /*0c50*/  BSSY.RECONVERGENT B1, `(.L_x_20) ;  /* 0x0000010000017945 */ /* 0x000fe60003800200 */
[C---:B------:R-:W-:Y:S02]  /*0c60*/  ISETP.GE.AND P3, PT, R18.reuse, R13, PT ;  /* 0x0000000d1200720c */ /* 0x040fe40003f66270 */
[----:B------:R-:W-:Y:S02]  /*0c70*/  LOP3.LUT R21, R21, R12, RZ, 0xfc, !PT ;  /* 0x0000000c15157212 */ /* 0x000fe400078efcff */
[----:B------:R-:W-:Y:S02]  /*0c80*/  ISETP.GT.AND P3, PT, R18, -0x1, !P3 ;  /* 0xffffffff1200780c */ /* 0x000fe40005f64270 */
[----:B------:R-:W-:-:S13]  /*0c90*/  ISETP.LT.U32.AND P4, PT, R21, 0x20, P2 ;  /* 0x000000201500780c */ /* 0x000fda0001781070 */
[----:B------:R-:W-:Y:S05]  /*0ca0*/  @P3 BRA P4, `(.L_x_21) ;  /* 0x0000000000183947 */ /* 0x000fea0002000000 */
[----:B------:R-:W-:-:S13]  /*0cb0*/  PLOP3.LUT P3, PT, P2, P3, PT, 0x80, 0x8 ;  /* 0x000000000008781c */ /* 0x000fda0001767070 */
[----:B------:R-:W-:Y:S05]  /*0cc0*/  @!P3 BRA `(.L_x_22) ;  /* 0x000000000020b947 */ /* 0x000fea0003800000 */
[----:B------:R-:W2:Y:S01]  /*0cd0*/  LDG.E R6, desc[UR12][R6.64+0xc] ;  /* 0x00000c0c06067981 */ /* 0x000ea2000c1e1900 */
[----:B------:R-:W2:Y:S02]  /*0ce0*/  LDC R19, c[0x3][R19+0xc] ;  /* 0x00c0030013137b82 */ /* 0x000ea40000000800 */
[----:B--2---:R-:W-:Y:S01]  /*0cf0*/  FFMA R10, R19, R6, R10 ;  /* 0x00000006130a7223 */ /* 0x004fe2000000000a */
[----:B------:R-:W-:Y:S06]  /*0d00*/  BRA `(.L_x_22) ;  /* 0x0000000000107947 */ /* 0x000fec0003800000 */
.L_x_21:
[----:B------:R-:W0:Y:S01]  /*0d10*/  LDC R19, c[0x3][R19+0xc] ;  /* 0x00c0030013137b82 */ /* 0x000e220000000800 */
[----:B------:R-:W-:-:S06]  /*0d20*/  IMAD R17, R17, 0x4, R14 ;  /* 0x0000000411117824 */ /* 0x000fcc00078e020e */
[----:B------:R-:W0:Y:S02]  /*0d30*/  LDS R17, [R17+0xc] ;  /* 0x00000c0011117984 */ /* 0x000e240000000800 */
[----:B0-----:R-:W-:-:S07]  /*0d40*/  FFMA R10, R19, R17, R10 ;  /* 0x00000011130a7223 */ /* 0x001fce000000000a */
.L_x_22:
[----:B------:R-:W-:Y:S05]  /*0d50*/  BSYNC.RECONVERGENT B1 ;  /* 0x0000000000017941 */ /* 0x000fea0003800200 */
.L_x_20:
[C---:B------:R-:W-:Y:S02]  /*0d60*/  VIADD R7, R15.reuse, 0x3 ;  /* 0x000000030f077836 */ /* 0x040fe40000000000 */
[----:B------:R-:W-:-:S03]  /*0d70*/  VIADD R15, R15, 0x4 ;  /* 0x000000040f0f7836 */ /* 0x000fc60000000000 */
[----:B------:R-:W-:-:S13]  /*0d80*/  ISETP.NE.AND P3, PT, R7, R2, PT ;  /* 0x000000020700720c */ /* 0x000fda0003f65270 */
[----:B------:R-:W-:Y:S05]  /*0d90*/  @P3 BRA `(.L_x_23) ;  /* 0xfffffff800ac3947 */ /* 0x000fea000383ffff */
[----:B------:R-:W-:Y:S05]  /*0da0*/  BSYNC.RECONVERGENT B0 ;  /* 0x0000000000007941 */ /* 0x000fea0003800200 */
.L_x_11:
[----:B0-----:R-:W0:Y:S01]  /*0db0*/  S2R R4, SR_TID.Y ;  /* 0x0000000000047919 */ /* 0x001e220000002200 */
[----:B-1----:R-:W1:Y:S01]  /*0dc0*/  LDC.64 R2, c[0x0][0x388] ;  /* 0x0000e200ff027b82 */ /* 0x002e620000000a00 */
[----:B0-----:R-:W-:-:S04]  /*0dd0*/  VIADD R4, R4, UR4 ;  /* 0x0000000404047c36 */ /* 0x001fc80008000000 */
[----:B------:R-:W-:-:S04]  /*0de0*/  IMAD R13, R4, R13, R8 ;  /* 0x0000000d040d7224 */ /* 0x000fc800078e0208 */
[----:B-1----:R-:W-:-:S05]  /*0df0*/  IMAD.WIDE R2, R13, 0x4, R2 ;  /* 0x000000040d027825 */ /* 0x002fca00078e0202 */
[----:B------:R0:W-:Y:S01]  /*0e00*/  STG.E desc[UR12][R2.64], R10 ;  /* 0x0000000a02007986 */ /* 0x0001e2000c10190c */
[----:B------:R-:W-:Y:S05]  /*0e10*/  BRA.U UP0, `(.L_x_24) ;  /* 0xfffffff500307547 */ /* 0x000fea000b83ffff */
[----:B------:R-:W-:Y:S05]  /*0e20*/  EXIT ;  /* 0x000000000000794d */ /* 0x000fea0003800000 */
.L_x_25:
[----:B------:R-:W-:-:S00]  /*0e30*/  BRA `(.L_x_25) ;  /* 0xfffffffc00fc7947 */ /* 0x000fc0000383ffff */
[----:B------:R-:W-:-:S00]  /*0e40*/  NOP ;  /* 0x0000000000007918 */ /* 0x000fc00000000000 */
        /* <DEDUP_REMOVED lines=11> */
.L_x_26:


//--------------------- .nv.shared._Z26conv2d_tiled_cached_kernelPfS_iii --------------------------
	.section	.nv.shared._Z26conv2d_tiled_cached_kernelPfS_iii,"aw",@nobits
	.sectionflags	@""
	.align	4
.nv.shared._Z26conv2d_tiled_cached_kernelPfS_iii:
	.zero		5120


//--------------------- .nv.shared.reserved.0     --------------------------
	.section	.nv.shared.reserved.0,"aw",@nobits
	.weak		__nv_reservedSMEM_offset_0_alias
	.size		__nv_reservedSMEM_offset_0_alias, 0, 64
	.other		__nv_reservedSMEM_offset_0_alias,@"STO_CUDA_RESERVED_SHARED STV_DEFAULT"
__nv_reservedSMEM_offset_0_alias:
	.zero		0
	.zero		64


//--------------------- .nv.constant0._Z26conv2d_tiled_cached_kernelPfS_iii --------------------------
	.section	.nv.constant0._Z26conv2d_tiled_cached_kernelPfS_iii,"a",@progbits
	.sectionflags	@""
	.align	4
.nv.constant0._Z26conv2d_tiled_cached_kernelPfS_iii:
	.zero		924


//--------------------- SYMBOLS --------------------------

	.type		.nv.reservedSmem.offset0,@object
	.size		.nv.reservedSmem.offset0,0x4
	.type		.nv.reservedSmem.cap,@object
	.size		.nv.reservedSmem.cap,0x4
